//
// Generated by NVIDIA NVVM Compiler
//
// Compiler Build ID: CL-36424714
// Cuda compilation tools, release 13.0, V13.0.88
// Based on NVVM 20.0.0
//

.version 9.0
.target sm_100
.address_size 64

	// .globl	_Z7gpu_simiPiS_

.visible .entry _Z7gpu_simiPiS_(
	.param .u32 _Z7gpu_simiPiS__param_0,
	.param .u64 .ptr .align 1 _Z7gpu_simiPiS__param_1,
	.param .u64 .ptr .align 1 _Z7gpu_simiPiS__param_2
)
{
	.reg .pred 	%p<40>;
	.reg .b32 	%r<77>;
	.reg .b64 	%rd<30>;

	ld.param.u32 	%r29, [_Z7gpu_simiPiS__param_0];
	ld.param.u64 	%rd4, [_Z7gpu_simiPiS__param_1];
	ld.param.u64 	%rd5, [_Z7gpu_simiPiS__param_2];
	cvta.to.global.u64 	%rd1, %rd5;
	cvta.to.global.u64 	%rd2, %rd4;
	mov.u32 	%r30, %ctaid.x;
	mov.u32 	%r31, %ntid.x;
	mov.u32 	%r32, %tid.x;
	mad.lo.s32 	%r1, %r30, %r31, %r32;
	mov.u32 	%r33, %ctaid.y;
	mov.u32 	%r34, %ntid.y;
	mov.u32 	%r35, %tid.y;
	mad.lo.s32 	%r36, %r33, %r34, %r35;
	max.s32 	%r37, %r1, %r36;
	setp.ge.s32 	%p1, %r37, %r29;
	@%p1 bra 	$L__BB0_22;
	add.s32 	%r3, %r36, -1;
	add.s32 	%r4, %r1, -1;
	mul.lo.s32 	%r5, %r3, %r29;
	or.b32  	%r39, %r4, %r3;
	setp.lt.s32 	%p2, %r39, 0;
	cvt.s64.s32 	%rd6, %r5;
	cvt.s64.s32 	%rd7, %r1;
	add.s64 	%rd8, %rd7, %rd6;
	shl.b64 	%rd9, %rd8, 2;
	add.s64 	%rd3, %rd2, %rd9;
	mov.b32 	%r70, 0;
	@%p2 bra 	$L__BB0_3;
	ld.global.u32 	%r40, [%rd3+-4];
	setp.eq.s32 	%p3, %r40, 1;
	selp.u32 	%r70, 1, 0, %p3;
$L__BB0_3:
	or.b32  	%r41, %r1, %r3;
	setp.lt.s32 	%p4, %r41, 0;
	@%p4 bra 	$L__BB0_5;
	add.s32 	%r42, %r1, %r5;
	mul.wide.s32 	%rd10, %r42, 4;
	add.s64 	%rd11, %rd2, %rd10;
	ld.global.u32 	%r43, [%rd11];
	setp.eq.s32 	%p5, %r43, 1;
	selp.u32 	%r44, 1, 0, %p5;
	add.s32 	%r70, %r70, %r44;
$L__BB0_5:
	add.s32 	%r10, %r1, 1;
	or.b32  	%r45, %r10, %r3;
	setp.lt.s32 	%p6, %r45, 0;
	setp.ge.s32 	%p7, %r10, %r29;
	or.pred  	%p8, %p6, %p7;
	@%p8 bra 	$L__BB0_7;
	ld.global.u32 	%r46, [%rd3+4];
	setp.eq.s32 	%p9, %r46, 1;
	selp.u32 	%r47, 1, 0, %p9;
	add.s32 	%r70, %r70, %r47;
$L__BB0_7:
	mul.lo.s32 	%r13, %r36, %r29;
	setp.lt.s32 	%p10, %r1, 1;
	setp.gt.s32 	%p11, %r1, %r29;
	or.pred  	%p12, %p10, %p11;
	@%p12 bra 	$L__BB0_9;
	add.s32 	%r48, %r4, %r13;
	mul.wide.u32 	%rd12, %r48, 4;
	add.s64 	%rd13, %rd2, %rd12;
	ld.global.u32 	%r49, [%rd13];
	setp.eq.s32 	%p13, %r49, 1;
	selp.u32 	%r50, 1, 0, %p13;
	add.s32 	%r70, %r70, %r50;
$L__BB0_9:
	setp.ge.s32 	%p14, %r10, %r29;
	setp.lt.s32 	%p15, %r1, -1;
	or.pred  	%p16, %p15, %p14;
	@%p16 bra 	$L__BB0_11;
	add.s32 	%r51, %r10, %r13;
	mul.wide.u32 	%rd14, %r51, 4;
	add.s64 	%rd15, %rd2, %rd14;
	ld.global.u32 	%r52, [%rd15];
	setp.eq.s32 	%p17, %r52, 1;
	selp.u32 	%r53, 1, 0, %p17;
	add.s32 	%r70, %r70, %r53;
$L__BB0_11:
	setp.gt.s32 	%p18, %r1, %r29;
	setp.lt.s32 	%p19, %r1, 1;
	add.s32 	%r18, %r36, 1;
	setp.ge.u32 	%p20, %r18, %r29;
	add.s32 	%r19, %r13, %r29;
	or.pred  	%p21, %p20, %p18;
	or.pred  	%p22, %p19, %p21;
	@%p22 bra 	$L__BB0_13;
	add.s32 	%r54, %r4, %r19;
	mul.wide.u32 	%rd16, %r54, 4;
	add.s64 	%rd17, %rd2, %rd16;
	ld.global.u32 	%r55, [%rd17];
	setp.eq.s32 	%p23, %r55, 1;
	selp.u32 	%r56, 1, 0, %p23;
	add.s32 	%r70, %r70, %r56;
$L__BB0_13:
	setp.ge.u32 	%p24, %r18, %r29;
	setp.lt.s32 	%p25, %r1, 0;
	or.pred  	%p26, %p25, %p24;
	@%p26 bra 	$L__BB0_15;
	add.s32 	%r57, %r1, %r19;
	mul.wide.u32 	%rd18, %r57, 4;
	add.s64 	%rd19, %rd2, %rd18;
	ld.global.u32 	%r58, [%rd19];
	setp.eq.s32 	%p27, %r58, 1;
	selp.u32 	%r59, 1, 0, %p27;
	add.s32 	%r70, %r70, %r59;
$L__BB0_15:
	setp.ge.u32 	%p28, %r18, %r29;
	setp.lt.s32 	%p29, %r1, -1;
	setp.ge.s32 	%p30, %r10, %r29;
	or.pred  	%p31, %p28, %p30;
	or.pred  	%p32, %p29, %p31;
	@%p32 bra 	$L__BB0_17;
	add.s32 	%r60, %r10, %r19;
	mul.wide.u32 	%rd20, %r60, 4;
	add.s64 	%rd21, %rd2, %rd20;
	ld.global.u32 	%r61, [%rd21];
	setp.eq.s32 	%p33, %r61, 1;
	selp.u32 	%r62, 1, 0, %p33;
	add.s32 	%r70, %r70, %r62;
$L__BB0_17:
	add.s32 	%r26, %r13, %r1;
	mul.wide.s32 	%rd22, %r26, 4;
	add.s64 	%rd23, %rd2, %rd22;
	ld.global.u32 	%r27, [%rd23];
	setp.ne.s32 	%p34, %r27, 1;
	and.b32  	%r64, %r70, -2;
	setp.ne.s32 	%p35, %r64, 2;
	or.pred  	%p36, %p34, %p35;
	@%p36 bra 	$L__BB0_19;
	add.s64 	%rd29, %rd1, %rd22;
	mov.b32 	%r68, 1;
	st.global.u32 	[%rd29], %r68;
	bra.uni 	$L__BB0_22;
$L__BB0_19:
	setp.ne.s32 	%p37, %r27, 0;
	setp.ne.s32 	%p38, %r70, 3;
	or.pred  	%p39, %p37, %p38;
	@%p39 bra 	$L__BB0_21;
	add.s64 	%rd27, %rd1, %rd22;
	mov.b32 	%r67, 1;
	st.global.u32 	[%rd27], %r67;
	bra.uni 	$L__BB0_22;
$L__BB0_21:
	add.s64 	%rd25, %rd1, %rd22;
	mov.b32 	%r66, 0;
	st.global.u32 	[%rd25], %r66;
$L__BB0_22:
	ret;

}


// ===== COMPILED SASS (sm_100) =====

	.target	sm_100

	.elftype	@"ET_EXEC"


//--------------------- .note.nv.tkinfo           --------------------------
	.section	.note.nv.tkinfo,"",@"SHT_NOTE"
	.sectionflags	@"SHF_NOTE_NV_TKINFO"
	.tkinfo
        /*0018*/ 	.word	0x00000002
        /*0030*/ 	.string	""
        /*0030*/ 	.string	"ptxas"
        /*0030*/ 	.string	"Cuda compilation tools, release 13.0, V13.0.88"
        /*0030*/ 	.string	"Build cuda_13.0.r13.0/compiler.36424714_0"
        /*0030*/ 	.string	"-arch sm_100 -m 64 "



//--------------------- .note.nv.cuinfo           --------------------------
	.section	.note.nv.cuinfo,"",@"SHT_NOTE"
	.sectionflags	@"SHF_NOTE_NV_CUINFO"
        /*0018*/ 	.short	0x0002
        /*001a*/ 	.short	0x0064
        /*001c*/ 	.short	0x0082
	.zero		2


//--------------------- .nv.info                  --------------------------
	.section	.nv.info,"",@"SHT_CUDA_INFO"
	.align	4


	//----- nvinfo : EIATTR_REGCOUNT
	.align		4
        /*0000*/ 	.byte	0x04, 0x2f
        /*0002*/ 	.short	(.L_1 - .L_0)
	.align		4
.L_0:
        /*0004*/ 	.word	index@(_Z7gpu_simiPiS_)
        /*0008*/ 	.word	0x00000016


	//----- nvinfo : EIATTR_FRAME_SIZE
	.align		4
.L_1:
        /*000c*/ 	.byte	0x04, 0x11
        /*000e*/ 	.short	(.L_3 - .L_2)
	.align		4
.L_2:
        /*0010*/ 	.word	index@(_Z7gpu_simiPiS_)
        /*0014*/ 	.word	0x00000000


	//----- nvinfo : EIATTR_MIN_STACK_SIZE
	.align		4
.L_3:
        /*0018*/ 	.byte	0x04, 0x12
        /*001a*/ 	.short	(.L_5 - .L_4)
	.align		4
.L_4:
        /*001c*/ 	.word	index@(_Z7gpu_simiPiS_)
        /*0020*/ 	.word	0x00000000
.L_5:


//--------------------- .nv.compat                --------------------------
	.section	.nv.compat,"",@"SHT_CUDA_COMPAT_INFO"
	.align	4
        /*0000*/ 	.byte	0x02, 0x09, 0x00, 0x00, 0x02, 0x02, 0x01, 0x00, 0x02, 0x05, 0x05, 0x00, 0x03, 0x07, 0x01, 0x01
        /*0010*/ 	.byte	0x02, 0x03, 0x00, 0x00, 0x02, 0x06, 0x01, 0x00, 0x04, 0x0b, 0x08, 0x00, 0x09, 0x00, 0x00, 0x00
        /*0020*/ 	.byte	0x00, 0x00, 0x00, 0x00


//--------------------- .nv.info._Z7gpu_simiPiS_  --------------------------
	.section	.nv.info._Z7gpu_simiPiS_,"",@"SHT_CUDA_INFO"
	.sectionflags	@""
	.align	4


	//----- nvinfo : EIATTR_CUDA_API_VERSION
	.align		4
        /*0000*/ 	.byte	0x04, 0x37
        /*0002*/ 	.short	(.L_7 - .L_6)
.L_6:
        /*0004*/ 	.word	0x00000082


	//----- nvinfo : EIATTR_KPARAM_INFO
	.align		4
.L_7:
        /*0008*/ 	.byte	0x04, 0x17
        /*000a*/ 	.short	(.L_9 - .L_8)
.L_8:
        /*000c*/ 	.word	0x00000000
        /*0010*/ 	.short	0x0002
        /*0012*/ 	.short	0x0010
        /*0014*/ 	.byte	0x00, 0xf5, 0x21, 0x00


	//----- nvinfo : EIATTR_KPARAM_INFO
	.align		4
.L_9:
        /*0018*/ 	.byte	0x04, 0x17
        /*001a*/ 	.short	(.L_11 - .L_10)
.L_10:
        /*001c*/ 	.word	0x00000000
        /*0020*/ 	.short	0x0001
        /*0022*/ 	.short	0x0008
        /*0024*/ 	.byte	0x00, 0xf5, 0x21, 0x00


	//----- nvinfo : EIATTR_KPARAM_INFO
	.align		4
.L_11:
        /*0028*/ 	.byte	0x04, 0x17
        /*002a*/ 	.short	(.L_13 - .L_12)
.L_12:
        /*002c*/ 	.word	0x00000000
        /*0030*/ 	.short	0x0000
        /*0032*/ 	.short	0x0000
        /*0034*/ 	.byte	0x00, 0xf0, 0x11, 0x00


	//----- nvinfo : EIATTR_SPARSE_MMA_MASK
	.align		4
.L_13:
        /*0038*/ 	.byte	0x03, 0x50
        /*003a*/ 	.short	0x0000


	//----- nvinfo : EIATTR_MAXREG_COUNT
	.align		4
        /*003c*/ 	.byte	0x03, 0x1b
        /*003e*/ 	.short	0x00ff


	//----- nvinfo : EIATTR_MERCURY_ISA_VERSION
	.align		4
        /*0040*/ 	.byte	0x03, 0x5f
        /*0042*/ 	.short	0x0101


	//----- nvinfo : EIATTR_VRC_CTA_INIT_COUNT
	.align		4
        /*0044*/ 	.byte	0x02, 0x4a
	.zero		1
	.zero		1


	//----- nvinfo : EIATTR_EXIT_INSTR_OFFSETS
	.align		4
        /*0048*/ 	.byte	0x04, 0x1c
        /*004a*/ 	.short	(.L_15 - .L_14)


	//   ....[0]....
.L_14:
        /*004c*/ 	.word	0x000000c0


	//   ....[1]....
        /*0050*/ 	.word	0x00000680


	//   ....[2]....
        /*0054*/ 	.word	0x000006f0


	//   ....[3]....
        /*0058*/ 	.word	0x00000730


	//----- nvinfo : EIATTR_CBANK_PARAM_SIZE
	.align		4
.L_15:
        /*005c*/ 	.byte	0x03, 0x19
        /*005e*/ 	.short	0x0018


	//----- nvinfo : EIATTR_PARAM_CBANK
	.align		4
        /*0060*/ 	.byte	0x04, 0x0a
        /*0062*/ 	.short	(.L_17 - .L_16)
	.align		4
.L_16:
        /*0064*/ 	.word	index@(.nv.constant0._Z7gpu_simiPiS_)
        /*0068*/ 	.short	0x0380
        /*006a*/ 	.short	0x0018


	//----- nvinfo : EIATTR_SW_WAR
	.align		4
.L_17:
        /*006c*/ 	.byte	0x04, 0x36
        /*006e*/ 	.short	(.L_19 - .L_18)
.L_18:
        /*0070*/ 	.word	0x00000008
.L_19:


//--------------------- .nv.callgraph             --------------------------
	.section	.nv.callgraph,"",@"SHT_CUDA_CALLGRAPH"
	.align	4
	.sectionentsize	8
	.align		4
        /*0000*/ 	.word	0x00000000
	.align		4
        /*0004*/ 	.word	0xffffffff
	.align		4
        /*0008*/ 	.word	0x00000000
	.align		4
        /*000c*/ 	.word	0xfffffffe
	.align		4
        /*0010*/ 	.word	0x00000000
	.align		4
        /*0014*/ 	.word	0xfffffffd
	.align		4
        /*0018*/ 	.word	0x00000000
	.align		4
        /*001c*/ 	.word	0xfffffffc


//--------------------- .text._Z7gpu_simiPiS_     --------------------------
	.section	.text._Z7gpu_simiPiS_,"ax",@progbits
	.align	128
        .global         _Z7gpu_simiPiS_
        .type           _Z7gpu_simiPiS_,@function
        .size           _Z7gpu_simiPiS_,(.L_x_1 - _Z7gpu_simiPiS_)
        .other          _Z7gpu_simiPiS_,@"STO_CUDA_ENTRY STV_DEFAULT"
_Z7gpu_simiPiS_:
.text._Z7gpu_simiPiS_:
[----:B------:R-:W-:Y:S01]  /*0000*/  LDC R1, c[0x0][0x37c] ;  /* 0x0000df00ff017b82 */ /* 0x000fe20000000800 */
[----:B------:R-:W0:Y:S07]  /*0010*/  S2R R3, SR_TID.X ;  /* 0x0000000000037919 */ /* 0x000e2e0000002100 */
[----:B------:R-:W0:Y:S01]  /*0020*/  LDC R4, c[0x0][0x360] ;  /* 0x0000d800ff047b82 */ /* 0x000e220000000800 */
[----:B------:R-:W1:Y:S07]  /*0030*/  S2R R7, SR_TID.Y ;  /* 0x0000000000077919 */ /* 0x000e6e0000002200 */
[----:B------:R-:W0:Y:S08]  /*0040*/  S2UR UR4, SR_CTAID.X ;  /* 0x00000000000479c3 */ /* 0x000e300000002500 */
[----:B------:R-:W1:Y:S08]  /*0050*/  S2UR UR5, SR_CTAID.Y ;  /* 0x00000000000579c3 */ /* 0x000e700000002600 */
[----:B------:R-:W1:Y:S08]  /*0060*/  LDC R6, c[0x0][0x364] ;  /* 0x0000d900ff067b82 */ /* 0x000e700000000800 */
[----:B------:R-:W2:Y:S01]  /*0070*/  LDC R5, c[0x0][0x380] ;  /* 0x0000e000ff057b82 */ /* 0x000ea20000000800 */
[----:B0-----:R-:W-:-:S02]  /*0080*/  IMAD R4, R4, UR4, R3 ;  /* 0x0000000404047c24 */ /* 0x001fc4000f8e0203 */
[----:B-1----:R-:W-:-:S05]  /*0090*/  IMAD R6, R6, UR5, R7 ;  /* 0x0000000506067c24 */ /* 0x002fca000f8e0207 */
[----:B------:R-:W-:-:S04]  /*00a0*/  VIMNMX R0, PT, PT, R4, R6, !PT ;  /* 0x0000000604007248 */ /* 0x000fc80007fe0100 */
[----:B--2---:R-:W-:-:S13]  /*00b0*/  ISETP.GE.AND P0, PT, R0, R5, PT ;  /* 0x000000050000720c */ /* 0x004fda0003f06270 */
[----:B------:R-:W-:Y:S05]  /*00c0*/  @P0 EXIT ;  /* 0x000000000000094d */ /* 0x000fea0003800000 */
[----:B------:R-:W0:Y:S01]  /*00d0*/  LDCU.64 UR6, c[0x0][0x388] ;  /* 0x00007100ff0677ac */ /* 0x000e220008000a00 */
[----:B------:R-:W-:Y:S01]  /*00e0*/  VIADD R7, R6, 0xffffffff ;  /* 0xffffffff06077836 */ /* 0x000fe20000000000 */
[----:B------:R-:W1:Y:S01]  /*00f0*/  LDC.64 R2, c[0x0][0x388] ;  /* 0x0000e200ff027b82 */ /* 0x000e620000000a00 */
[C---:B------:R-:W-:Y:S01]  /*0100*/  VIADD R12, R4.reuse, 0xffffffff ;  /* 0xffffffff040c7836 */ /* 0x040fe20000000000 */
[----:B------:R-:W2:Y:S01]  /*0110*/  LDCU.64 UR4, c[0x0][0x358] ;  /* 0x00006b00ff0477ac */ /* 0x000ea20008000a00 */
[----:B------:R-:W-:Y:S01]  /*0120*/  IMAD R9, R7, R5, RZ ;  /* 0x0000000507097224 */ /* 0x000fe200078e02ff */
[-C--:B------:R-:W-:Y:S02]  /*0130*/  LOP3.LUT R0, R4, R7.reuse, RZ, 0xfc, !PT ;  /* 0x0000000704007212 */ /* 0x080fe400078efcff */
[----:B------:R-:W-:Y:S02]  /*0140*/  LOP3.LUT R10, R12, R7, RZ, 0xfc, !PT ;  /* 0x000000070c0a7212 */ /* 0x000fe400078efcff */
[----:B------:R-:W-:-:S02]  /*0150*/  ISETP.GE.AND P6, PT, R0, RZ, PT ;  /* 0x000000ff0000720c */ /* 0x000fc40003fc6270 */
[----:B------:R-:W-:Y:S02]  /*0160*/  SHF.R.S32.HI R0, RZ, 0x1f, R4 ;  /* 0x0000001fff007819 */ /* 0x000fe40000011404 */
[----:B------:R-:W-:Y:S02]  /*0170*/  IADD3 R8, P1, PT, R4, R9, RZ ;  /* 0x0000000904087210 */ /* 0x000fe40007f3e0ff */
[----:B------:R-:W-:Y:S02]  /*0180*/  ISETP.GE.AND P0, PT, R10, RZ, PT ;  /* 0x000000ff0a00720c */ /* 0x000fe40003f06270 */
[----:B------:R-:W-:Y:S02]  /*0190*/  LEA.HI.X.SX32 R11, R9, R0, 0x1, P1 ;  /* 0x00000000090b7211 */ /* 0x000fe400008f0eff */
[----:B0-----:R-:W-:-:S03]  /*01a0*/  LEA R10, P1, R8, UR6, 0x2 ;  /* 0x00000006080a7c11 */ /* 0x001fc6000f8210ff */
[----:B------:R-:W-:Y:S01]  /*01b0*/  @P6 IMAD.IADD R15, R4, 0x1, R9 ;  /* 0x00000001040f6824 */ /* 0x000fe200078e0209 */
[----:B------:R-:W-:-:S03]  /*01c0*/  LEA.HI.X R11, R8, UR7, R11, 0x2, P1 ;  /* 0x00000007080b7c11 */ /* 0x000fc600088f140b */
[----:B-1----:R-:W-:Y:S02]  /*01d0*/  @P6 IMAD.WIDE R14, R15, 0x4, R2 ;  /* 0x000000040f0e6825 */ /* 0x002fe400078e0202 */
[----:B--2---:R-:W2:Y:S04]  /*01e0*/  @P0 LDG.E R0, desc[UR4][R10.64+-0x4] ;  /* 0xfffffc040a000981 */ /* 0x004ea8000c1e1900 */
[----:B------:R0:W3:Y:S01]  /*01f0*/  @P6 LDG.E R14, desc[UR4][R14.64] ;  /* 0x000000040e0e6981 */ /* 0x0000e2000c1e1900 */
[C---:B------:R-:W-:Y:S01]  /*0200*/  VIADD R8, R4.reuse, 0x1 ;  /* 0x0000000104087836 */ /* 0x040fe20000000000 */
[----:B------:R-:W-:-:S04]  /*0210*/  ISETP.GT.AND P1, PT, R4, R5, PT ;  /* 0x000000050400720c */ /* 0x000fc80003f24270 */
[C---:B------:R-:W-:Y:S02]  /*0220*/  LOP3.LUT R7, R8.reuse, R7, RZ, 0xfc, !PT ;  /* 0x0000000708077212 */ /* 0x040fe400078efcff */
[----:B------:R-:W-:Y:S02]  /*0230*/  ISETP.GE.AND P2, PT, R8, R5, PT ;  /* 0x000000050800720c */ /* 0x000fe40003f46270 */
[----:B------:R-:W-:Y:S02]  /*0240*/  ISETP.LT.OR P5, PT, R4, 0x1, P1 ;  /* 0x000000010400780c */ /* 0x000fe40000fa1670 */
[----:B------:R-:W-:Y:S01]  /*0250*/  ISETP.LT.OR P3, PT, R7, RZ, P2 ;  /* 0x000000ff0700720c */ /* 0x000fe20001761670 */
[----:B------:R-:W-:-:S12]  /*0260*/  VIADD R18, R6, 0x1 ;  /* 0x0000000106127836 */ /* 0x000fd80000000000 */
[----:B------:R1:W4:Y:S01]  /*0270*/  @!P3 LDG.E R7, desc[UR4][R10.64+0x4] ;  /* 0x000004040a07b981 */ /* 0x000322000c1e1900 */
[-C--:B0-----:R-:W-:Y:S01]  /*0280*/  @!P5 IMAD R15, R6, R5.reuse, R12 ;  /* 0x00000005060fd224 */ /* 0x081fe200078e020c */
[----:B------:R-:W-:-:S04]  /*0290*/  ISETP.GE.U32.OR P1, PT, R18, R5, P1 ;  /* 0x000000051200720c */ /* 0x000fc80000f26470 */
[----:B------:R-:W-:Y:S01]  /*02a0*/  ISETP.LT.OR P1, PT, R4, 0x1, P1 ;  /* 0x000000010400780c */ /* 0x000fe20000f21670 */
[----:B------:R-:W-:-:S12]  /*02b0*/  IMAD R19, R6, R5, R5 ;  /* 0x0000000506137224 */ /* 0x000fd800078e0205 */
[----:B------:R-:W-:-:S04]  /*02c0*/  @!P1 IMAD.IADD R13, R12, 0x1, R19 ;  /* 0x000000010c0d9824 */ /* 0x000fc800078e0213 */
[----:B------:R-:W-:-:S06]  /*02d0*/  @!P1 IMAD.WIDE.U32 R12, R13, 0x4, R2 ;  /* 0x000000040d0c9825 */ /* 0x000fcc00078e0002 */
[----:B------:R-:W5:Y:S01]  /*02e0*/  @!P1 LDG.E R12, desc[UR4][R12.64] ;  /* 0x000000040c0c9981 */ /* 0x000f62000c1e1900 */
[----:B--2---:R-:W-:Y:S01]  /*02f0*/  @P0 ISETP.NE.AND P4, PT, R0, 0x1, PT ;  /* 0x000000010000080c */ /* 0x004fe20003f85270 */
[----:B------:R-:W-:-:S03]  /*0300*/  HFMA2 R0, -RZ, RZ, 0, 0 ;  /* 0x00000000ff007431 */ /* 0x000fc600000001ff */
[----:B------:R-:W-:Y:S02]  /*0310*/  @P0 SEL R0, RZ, 0x1, P4 ;  /* 0x00000001ff000807 */ /* 0x000fe40002000000 */
[----:B---3--:R-:W-:Y:S02]  /*0320*/  ISETP.NE.AND P0, PT, R14, 0x1, P6 ;  /* 0x000000010e00780c */ /* 0x008fe40003705270 */
[----:B------:R-:W-:Y:S01]  /*0330*/  ISETP.LT.OR P4, PT, R4, -0x1, P2 ;  /* 0xffffffff0400780c */ /* 0x000fe20001781670 */
[----:B------:R-:W-:-:S04]  /*0340*/  @!P5 IMAD.WIDE.U32 R14, R15, 0x4, R2 ;  /* 0x000000040f0ed825 */ /* 0x000fc800078e0002 */
[----:B-1----:R-:W-:Y:S01]  /*0350*/  @P6 VIADD R10, R0, 0x1 ;  /* 0x00000001000a6836 */ /* 0x002fe20000000000 */
[----:B------:R0:W2:Y:S05]  /*0360*/  @!P5 LDG.E R9, desc[UR4][R14.64] ;  /* 0x000000040e09d981 */ /* 0x0000aa000c1e1900 */
[----:B------:R-:W-:Y:S01]  /*0370*/  @P0 IMAD.MOV R10, RZ, RZ, R0 ;  /* 0x000000ffff0a0224 */ /* 0x000fe200078e0200 */
[-C--:B------:R-:W-:Y:S01]  /*0380*/  ISETP.GE.U32.AND P0, PT, R18, R5.reuse, PT ;  /* 0x000000051200720c */ /* 0x080fe20003f06070 */
[----:B------:R-:W-:-:S03]  /*0390*/  @!P4 IMAD R17, R6, R5, R8 ;  /* 0x000000050611c224 */ /* 0x000fc600078e0208 */
[----:B------:R-:W-:Y:S01]  /*03a0*/  ISETP.LT.OR P0, PT, R4, RZ, P0 ;  /* 0x000000ff0400720c */ /* 0x000fe20000701670 */
[----:B------:R-:W-:Y:S01]  /*03b0*/  @!P4 IMAD.WIDE.U32 R16, R17, 0x4, R2 ;  /* 0x000000041110c825 */ /* 0x000fe200078e0002 */
[----:B------:R-:W-:-:S04]  /*03c0*/  ISETP.GE.U32.OR P2, PT, R18, R5, P2 ;  /* 0x000000051200720c */ /* 0x000fc80001746470 */
[----:B------:R1:W3:Y:S01]  /*03d0*/  @!P4 LDG.E R11, desc[UR4][R16.64] ;  /* 0x00000004100bc981 */ /* 0x0002e2000c1e1900 */
[----:B------:R-:W-:-:S06]  /*03e0*/  ISETP.LT.OR P2, PT, R4, -0x1, P2 ;  /* 0xffffffff0400780c */ /* 0x000fcc0001741670 */
[----:B0-----:R-:W-:-:S05]  /*03f0*/  @!P0 IADD3 R15, PT, PT, R4, R19, RZ ;  /* 0x00000013040f8210 */ /* 0x001fca0007ffe0ff */
[----:B------:R-:W-:-:S04]  /*0400*/  @!P0 IMAD.WIDE.U32 R14, R15, 0x4, R2 ;  /* 0x000000040f0e8825 */ /* 0x000fc800078e0002 */
[----:B------:R-:W-:Y:S02]  /*0410*/  @!P2 IMAD.IADD R19, R8, 0x1, R19 ;  /* 0x000000010813a824 */ /* 0x000fe400078e0213 */
[----:B------:R-:W5:Y:S02]  /*0420*/  @!P0 LDG.E R14, desc[UR4][R14.64] ;  /* 0x000000040e0e8981 */ /* 0x000f64000c1e1900 */
[----:B-1----:R-:W-:-:S06]  /*0430*/  @!P2 IMAD.WIDE.U32 R16, R19, 0x4, R2 ;  /* 0x000000041310a825 */ /* 0x002fcc00078e0002 */
[----:B------:R-:W5:Y:S01]  /*0440*/  @!P2 LDG.E R16, desc[UR4][R16.64] ;  /* 0x000000041010a981 */ /* 0x000f62000c1e1900 */
[----:B------:R-:W-:-:S04]  /*0450*/  IMAD R5, R6, R5, R4 ;  /* 0x0000000506057224 */ /* 0x000fc800078e0204 */
[----:B------:R-:W-:-:S05]  /*0460*/  IMAD.WIDE R2, R5, 0x4, R2 ;  /* 0x0000000405027825 */ /* 0x000fca00078e0202 */
[----:B------:R0:W5:Y:S01]  /*0470*/  LDG.E R6, desc[UR4][R2.64] ;  /* 0x0000000402067981 */ /* 0x000162000c1e1900 */
[----:B------:R-:W-:Y:S01]  /*0480*/  @P6 IMAD.MOV.U32 R0, RZ, RZ, R10 ;  /* 0x000000ffff006224 */ /* 0x000fe200078e000a */
[----:B----4-:R-:W-:-:S03]  /*0490*/  ISETP.NE.AND P6, PT, R7, 0x1, !P3 ;  /* 0x000000010700780c */ /* 0x010fc60005fc5270 */
[----:B------:R-:W-:-:S10]  /*04a0*/  @!P3 VIADD R4, R0, 0x1 ;  /* 0x000000010004b836 */ /* 0x000fd40000000000 */
[----:B------:R-:W-:-:S05]  /*04b0*/  @P6 IADD3 R4, PT, PT, R0, RZ, RZ ;  /* 0x000000ff00046210 */ /* 0x000fca0007ffe0ff */
[----:B------:R-:W-:-:S04]  /*04c0*/  @!P3 IMAD.MOV.U32 R0, RZ, RZ, R4 ;  /* 0x000000ffff00b224 */ /* 0x000fc800078e0004 */
[----:B------:R-:W-:Y:S01]  /*04d0*/  @!P5 VIADD R4, R0, 0x1 ;  /* 0x000000010004d836 */ /* 0x000fe20000000000 */
[----:B--2---:R-:W-:-:S13]  /*04e0*/  ISETP.NE.AND P6, PT, R9, 0x1, !P5 ;  /* 0x000000010900780c */ /* 0x004fda0006fc5270 */
[----:B------:R-:W-:Y:S01]  /*04f0*/  @P6 IMAD.MOV R4, RZ, RZ, R0 ;  /* 0x000000ffff046224 */ /* 0x000fe200078e0200 */
[----:B---3--:R-:W-:-:S04]  /*0500*/  ISETP.NE.AND P3, PT, R11, 0x1, !P4 ;  /* 0x000000010b00780c */ /* 0x008fc80006765270 */
[----:B------:R-:W-:Y:S02]  /*0510*/  @!P5 MOV R0, R4 ;  /* 0x000000040000d202 */ /* 0x000fe40000000f00 */
[----:B-----5:R-:W-:-:S03]  /*0520*/  ISETP.NE.AND P5, PT, R12, 0x1, !P1 ;  /* 0x000000010c00780c */ /* 0x020fc60004fa5270 */
[----:B0-----:R-:W-:-:S04]  /*0530*/  @!P4 VIADD R2, R0, 0x1 ;  /* 0x000000010002c836 */ /* 0x001fc80000000000 */
[----:B------:R-:W-:-:S04]  /*0540*/  @P3 IMAD.MOV R2, RZ, RZ, R0 ;  /* 0x000000ffff023224 */ /* 0x000fc800078e0200 */
[----:B------:R-:W-:Y:S01]  /*0550*/  @!P4 IMAD.MOV.U32 R0, RZ, RZ, R2 ;  /* 0x000000ffff00c224 */ /* 0x000fe200078e0002 */
[----:B------:R-:W-:-:S04]  /*0560*/  ISETP.NE.AND P3, PT, R14, 0x1, !P0 ;  /* 0x000000010e00780c */ /* 0x000fc80004765270 */
[----:B------:R-:W-:Y:S01]  /*0570*/  @!P1 IADD3 R2, PT, PT, R0, 0x1, RZ ;  /* 0x0000000100029810 */ /* 0x000fe20007ffe0ff */
[----:B------:R-:W-:-:S04]  /*0580*/  @P5 IMAD.MOV R2, RZ, RZ, R0 ;  /* 0x000000ffff025224 */ /* 0x000fc800078e0200 */
[----:B------:R-:W-:Y:S01]  /*0590*/  @!P1 IMAD.MOV.U32 R0, RZ, RZ, R2 ;  /* 0x000000ffff009224 */ /* 0x000fe200078e0002 */
[----:B------:R-:W-:-:S03]  /*05a0*/  ISETP.NE.AND P1, PT, R16, 0x1, !P2 ;  /* 0x000000011000780c */ /* 0x000fc60005725270 */
[C---:B------:R-:W-:Y:S01]  /*05b0*/  @!P0 VIADD R2, R0.reuse, 0x1 ;  /* 0x0000000100028836 */ /* 0x040fe20000000000 */
[----:B------:R-:W-:-:S05]  /*05c0*/  @P3 IADD3 R2, PT, PT, R0, RZ, RZ ;  /* 0x000000ff00023210 */ /* 0x000fca0007ffe0ff */
[----:B------:R-:W-:-:S04]  /*05d0*/  @!P0 IMAD.MOV.U32 R0, RZ, RZ, R2 ;  /* 0x000000ffff008224 */ /* 0x000fc800078e0002 */
[----:B------:R-:W-:Y:S02]  /*05e0*/  @!P2 VIADD R2, R0, 0x1 ;  /* 0x000000010002a836 */ /* 0x000fe40000000000 */
[----:B------:R-:W-:-:S05]  /*05f0*/  @P1 IMAD.MOV R2, RZ, RZ, R0 ;  /* 0x000000ffff021224 */ /* 0x000fca00078e0200 */
[----:B------:R-:W-:-:S04]  /*0600*/  @!P2 MOV R0, R2 ;  /* 0x000000020000a202 */ /* 0x000fc80000000f00 */
[----:B------:R-:W-:-:S04]  /*0610*/  LOP3.LUT R2, R0, 0xfffffffe, RZ, 0xc0, !PT ;  /* 0xfffffffe00027812 */ /* 0x000fc800078ec0ff */
[----:B------:R-:W-:-:S04]  /*0620*/  ISETP.NE.AND P0, PT, R2, 0x2, PT ;  /* 0x000000020200780c */ /* 0x000fc80003f05270 */
[----:B------:R-:W-:-:S13]  /*0630*/  ISETP.NE.OR P0, PT, R6, 0x1, P0 ;  /* 0x000000010600780c */ /* 0x000fda0000705670 */
[----:B------:R-:W0:Y:S01]  /*0640*/  @!P0 LDC.64 R2, c[0x0][0x390] ;  /* 0x0000e400ff028b82 */ /* 0x000e220000000a00 */
[----:B------:R-:W-:Y:S02]  /*0650*/  @!P0 IMAD.MOV.U32 R7, RZ, RZ, 0x1 ;  /* 0x00000001ff078424 */ /* 0x000fe400078e00ff */
[----:B0-----:R-:W-:-:S05]  /*0660*/  @!P0 IMAD.WIDE R2, R5, 0x4, R2 ;  /* 0x0000000405028825 */ /* 0x001fca00078e0202 */
[----:B------:R0:W-:Y:S01]  /*0670*/  @!P0 STG.E desc[UR4][R2.64], R7 ;  /* 0x0000000702008986 */ /* 0x0001e2000c101904 */
[----:B------:R-:W-:Y:S05]  /*0680*/  @!P0 EXIT ;  /* 0x000000000000894d */ /* 0x000fea0003800000 */
[----:B------:R-:W-:-:S04]  /*0690*/  ISETP.NE.AND P0, PT, R0, 0x3, PT ;  /* 0x000000030000780c */ /* 0x000fc80003f05270 */
[----:B------:R-:W-:-:S13]  /*06a0*/  ISETP.NE.OR P0, PT, R6, RZ, P0 ;  /* 0x000000ff0600720c */ /* 0x000fda0000705670 */
[----:B0-----:R-:W0:Y:S01]  /*06b0*/  @!P0 LDC.64 R2, c[0x0][0x390] ;  /* 0x0000e400ff028b82 */ /* 0x001e220000000a00 */
[----:B------:R-:W-:Y:S02]  /*06c0*/  @!P0 IMAD.MOV.U32 R7, RZ, RZ, 0x1 ;  /* 0x00000001ff078424 */ /* 0x000fe400078e00ff */
[----:B0-----:R-:W-:-:S05]  /*06d0*/  @!P0 IMAD.WIDE R2, R5, 0x4, R2 ;  /* 0x0000000405028825 */ /* 0x001fca00078e0202 */
[----:B------:R0:W-:Y:S01]  /*06e0*/  @!P0 STG.E desc[UR4][R2.64], R7 ;  /* 0x0000000702008986 */ /* 0x0001e2000c101904 */
[----:B------:R-:W-:Y:S05]  /*06f0*/  @!P0 EXIT ;  /* 0x000000000000894d */ /* 0x000fea0003800000 */
[----:B0-----:R-:W0:Y:S02]  /*0700*/  LDC.64 R2, c[0x0][0x390] ;  /* 0x0000e400ff027b82 */ /* 0x001e240000000a00 */
[----:B0-----:R-:W-:-:S05]  /*0710*/  IMAD.WIDE R2, R5, 0x4, R2 ;  /* 0x0000000405027825 */ /* 0x001fca00078e0202 */
[----:B------:R-:W-:Y:S01]  /*0720*/  STG.E desc[UR4][R2.64], RZ ;  /* 0x000000ff02007986 */ /* 0x000fe2000c101904 */
[----:B------:R-:W-:Y:S05]  /*0730*/  EXIT ;  /* 0x000000000000794d */ /* 0x000fea0003800000 */
.L_x_0:
[----:B------:R-:W-:-:S00]  /*0740*/  BRA `(.L_x_0) ;  /* 0xfffffffc00fc7947 */ /* 0x000fc0000383ffff */
[----:B------:R-:W-:-:S00]  /*0750*/  NOP ;  /* 0x0000000000007918 */ /* 0x000fc00000000000 */
        /* <DEDUP_REMOVED lines=10> */
.L_x_1:


//--------------------- .nv.shared.reserved.0     --------------------------
	.section	.nv.shared.reserved.0,"aw",@nobits
	.weak		__nv_reservedSMEM_offset_0_alias
	.size		__nv_reservedSMEM_offset_0_alias, 0, 64
	.other		__nv_reservedSMEM_offset_0_alias,@"STO_CUDA_RESERVED_SHARED STV_DEFAULT"
__nv_reservedSMEM_offset_0_alias:
	.zero		0
	.zero		64


//--------------------- .nv.constant0._Z7gpu_simiPiS_ --------------------------
	.section	.nv.constant0._Z7gpu_simiPiS_,"a",@progbits
	.sectionflags	@""
	.align	4
.nv.constant0._Z7gpu_simiPiS_:
	.zero		920


//--------------------- SYMBOLS --------------------------

	.type		.nv.reservedSmem.offset0,@object
	.size		.nv.reservedSmem.offset0,0x4
